	.headerflags	@"EF_CUDA_TEXMODE_UNIFIED EF_CUDA_64BIT_ADDRESS EF_CUDA_ACCELERATORS EF_CUDA_SM90 EF_CUDA_VIRTUAL_SM(EF_CUDA_SM90)"
	.elftype	@"ET_EXEC"


//--------------------- .nv.info                  --------------------------
	.section	.nv.info,"",@"SHT_CUDA_INFO"
	.align	4


	//----- nvinfo : EIATTR_REGCOUNT
	.align		4
        /*0000*/ 	.byte	0x04, 0x2f
        /*0002*/ 	.short	(.L_2 - .L_1)
	.align		4
.L_1:
        /*0004*/ 	.word	index@(triton_red_fused_avg_pool2d_native_group_norm_17)
        /*0008*/ 	.word	0x00000030


	//----- nvinfo : EIATTR_MIN_STACK_SIZE
	.align		4
.L_2:
        /*000c*/ 	.byte	0x04, 0x12
        /*000e*/ 	.short	(.L_4 - .L_3)
	.align		4
.L_3:
        /*0010*/ 	.word	index@(triton_red_fused_avg_pool2d_native_group_norm_17)
        /*0014*/ 	.word	0x00000000


	//----- nvinfo : EIATTR_FRAME_SIZE
	.align		4
.L_4:
        /*0018*/ 	.byte	0x04, 0x11
        /*001a*/ 	.short	(.L_6 - .L_5)
	.align		4
.L_5:
        /*001c*/ 	.word	index@(triton_red_fused_avg_pool2d_native_group_norm_17)
        /*0020*/ 	.word	0x00000000


	//----- nvinfo : EIATTR_MIN_STACK_SIZE
	.align		4
.L_6:
        /*0024*/ 	.byte	0x04, 0x12
        /*0026*/ 	.short	(.L_8 - .L_7)
	.align		4
.L_7:
        /*0028*/ 	.word	index@(triton_red_fused_avg_pool2d_native_group_norm_17)
        /*002c*/ 	.word	0x00000000
.L_8:


//--------------------- .nv.info.triton_red_fused_avg_pool2d_native_group_norm_17 --------------------------
	.section	.nv.info.triton_red_fused_avg_pool2d_native_group_norm_17,"",@"SHT_CUDA_INFO"
	.sectionflags	@""
	.align	4


	//----- nvinfo : EIATTR_CUDA_API_VERSION
	.align		4
        /*0000*/ 	.byte	0x04, 0x37
        /*0002*/ 	.short	(.L_10 - .L_9)
.L_9:
        /*0004*/ 	.word	0x0000007c


	//----- nvinfo : EIATTR_KPARAM_INFO
	.align		4
.L_10:
        /*0008*/ 	.byte	0x04, 0x17
        /*000a*/ 	.short	(.L_12 - .L_11)
.L_11:
        /*000c*/ 	.word	0x00000000
        /*0010*/ 	.short	0x0006
        /*0012*/ 	.short	0x002c
        /*0014*/ 	.byte	0x00, 0xf0, 0x11, 0x00


	//----- nvinfo : EIATTR_KPARAM_INFO
	.align		4
.L_12:
        /*0018*/ 	.byte	0x04, 0x17
        /*001a*/ 	.short	(.L_14 - .L_13)
.L_13:
        /*001c*/ 	.word	0x00000000
        /*0020*/ 	.short	0x0005
        /*0022*/ 	.short	0x0028
        /*0024*/ 	.byte	0x00, 0xf0, 0x11, 0x00


	//----- nvinfo : EIATTR_KPARAM_INFO
	.align		4
.L_14:
        /*0028*/ 	.byte	0x04, 0x17
        /*002a*/ 	.short	(.L_16 - .L_15)
.L_15:
        /*002c*/ 	.word	0x00000000
        /*0030*/ 	.short	0x0004
        /*0032*/ 	.short	0x0020
        /*0034*/ 	.byte	0x00, 0xf4, 0x21, 0x00


	//----- nvinfo : EIATTR_KPARAM_INFO
	.align		4
.L_16:
        /*0038*/ 	.byte	0x04, 0x17
        /*003a*/ 	.short	(.L_18 - .L_17)
.L_17:
        /*003c*/ 	.word	0x00000000
        /*0040*/ 	.short	0x0003
        /*0042*/ 	.short	0x0018
        /*0044*/ 	.byte	0x00, 0xf4, 0x21, 0x00


	//----- nvinfo : EIATTR_KPARAM_INFO
	.align		4
.L_18:
        /*0048*/ 	.byte	0x04, 0x17
        /*004a*/ 	.short	(.L_20 - .L_19)
.L_19:
        /*004c*/ 	.word	0x00000000
        /*0050*/ 	.short	0x0002
        /*0052*/ 	.short	0x0010
        /*0054*/ 	.byte	0x00, 0xf4, 0x21, 0x00


	//----- nvinfo : EIATTR_KPARAM_INFO
	.align		4
.L_20:
        /*0058*/ 	.byte	0x04, 0x17
        /*005a*/ 	.short	(.L_22 - .L_21)
.L_21:
        /*005c*/ 	.word	0x00000000
        /*0060*/ 	.short	0x0001
        /*0062*/ 	.short	0x0008
        /*0064*/ 	.byte	0x00, 0xf4, 0x21, 0x00


	//----- nvinfo : EIATTR_KPARAM_INFO
	.align		4
.L_22:
        /*0068*/ 	.byte	0x04, 0x17
        /*006a*/ 	.short	(.L_24 - .L_23)
.L_23:
        /*006c*/ 	.word	0x00000000
        /*0070*/ 	.short	0x0000
        /*0072*/ 	.short	0x0000
        /*0074*/ 	.byte	0x00, 0xf4, 0x21, 0x00


	//----- nvinfo : EIATTR_SPARSE_MMA_MASK
	.align		4
.L_24:
        /*0078*/ 	.byte	0x03, 0x50
        /*007a*/ 	.short	0x0000


	//----- nvinfo : EIATTR_MAXREG_COUNT
	.align		4
        /*007c*/ 	.byte	0x03, 0x1b
        /*007e*/ 	.short	0x00ff


	//----- nvinfo : EIATTR_COOP_GROUP_MASK_REGIDS
	.align		4
        /*0080*/ 	.byte	0x04, 0x29
        /*0082*/ 	.short	(.L_26 - .L_25)


	//   ....[0]....
.L_25:
        /*0084*/ 	.word	0xffffffff


	//   ....[1]....
        /*0088*/ 	.word	0xffffffff


	//   ....[2]....
        /*008c*/ 	.word	0xffffffff


	//----- nvinfo : EIATTR_COOP_GROUP_INSTR_OFFSETS
	.align		4
.L_26:
        /*0090*/ 	.byte	0x04, 0x28
        /*0092*/ 	.short	(.L_28 - .L_27)


	//   ....[0]....
.L_27:
        /*0094*/ 	.word	0x00001510


	//   ....[1]....
        /*0098*/ 	.word	0x00001520


	//   ....[2]....
        /*009c*/ 	.word	0x00001530


	//----- nvinfo : EIATTR_EXIT_INSTR_OFFSETS
	.align		4
.L_28:
        /*00a0*/ 	.byte	0x04, 0x1c
        /*00a2*/ 	.short	(.L_30 - .L_29)


	//   ....[0]....
.L_29:
        /*00a4*/ 	.word	0x00001770


	//   ....[1]....
        /*00a8*/ 	.word	0x000017b0


	//----- nvinfo : EIATTR_REQNTID
	.align		4
.L_30:
        /*00ac*/ 	.byte	0x04, 0x10
        /*00ae*/ 	.short	(.L_32 - .L_31)
.L_31:
        /*00b0*/ 	.word	0x00000080
        /*00b4*/ 	.word	0x00000001
        /*00b8*/ 	.word	0x00000001


	//----- nvinfo : EIATTR_CBANK_PARAM_SIZE
	.align		4
.L_32:
        /*00bc*/ 	.byte	0x03, 0x19
        /*00be*/ 	.short	0x0030


	//----- nvinfo : EIATTR_PARAM_CBANK
	.align		4
        /*00c0*/ 	.byte	0x04, 0x0a
        /*00c2*/ 	.short	(.L_34 - .L_33)
	.align		4
.L_33:
        /*00c4*/ 	.word	index@(.nv.constant0.triton_red_fused_avg_pool2d_native_group_norm_17)
        /*00c8*/ 	.short	0x0210
        /*00ca*/ 	.short	0x0030


	//----- nvinfo : EIATTR_SW_WAR
	.align		4
.L_34:
        /*00cc*/ 	.byte	0x04, 0x36
        /*00ce*/ 	.short	(.L_36 - .L_35)
.L_35:
        /*00d0*/ 	.word	0x00000008
.L_36:


//--------------------- .nv.callgraph             --------------------------
	.section	.nv.callgraph,"",@"SHT_CUDA_CALLGRAPH"
	.align	4
	.sectionentsize	8
	.align		4
        /*0000*/ 	.word	0x00000000
	.align		4
        /*0004*/ 	.word	0xffffffff
	.align		4
        /*0008*/ 	.word	0x00000000
	.align		4
        /*000c*/ 	.word	0xfffffffe
	.align		4
        /*0010*/ 	.word	0x00000000
	.align		4
        /*0014*/ 	.word	0xfffffffd
	.align		4
        /*0018*/ 	.word	0x00000000
	.align		4
        /*001c*/ 	.word	0xfffffffc


//--------------------- .nv.constant4             --------------------------
	.section	.nv.constant4,"a",@progbits
	.align	8
	.align		8
.nv.constant4:
        /*0000*/ 	.dword	_$_str


//--------------------- .text.triton_red_fused_avg_pool2d_native_group_norm_17 --------------------------
	.section	.text.triton_red_fused_avg_pool2d_native_group_norm_17,"ax",@progbits
	.sectionflags	@"SHF_BARRIERS=1"
	.align	128
        .global         triton_red_fused_avg_pool2d_native_group_norm_17
        .type           triton_red_fused_avg_pool2d_native_group_norm_17,@function
        .size           triton_red_fused_avg_pool2d_native_group_norm_17,(.L_x_3 - triton_red_fused_avg_pool2d_native_group_norm_17)
        .other          triton_red_fused_avg_pool2d_native_group_norm_17,@"STO_CUDA_ENTRY STV_DEFAULT"
triton_red_fused_avg_pool2d_native_group_norm_17:
.text.triton_red_fused_avg_pool2d_native_group_norm_17:
[----:B------:R-:W0:Y:S02]  /*0000*/  LDC R1, c[0x0][0x28] ;  /* 0x00000a00ff017b82 */ /* 0x000e240000000800 */
[----:B------:R-:W1:Y:S01]  /*0010*/  S2R R13, SR_TID.X ;  /* 0x00000000000d7919 */ /* 0x000e620000002100 */
[----:B------:R-:W2:Y:S01]  /*0020*/  LDC.64 R6, c[0x0][0x218] ;  /* 0x00008600ff067b82 */ /* 0x000ea20000000a00 */
[----:B------:R-:W-:Y:S01]  /*0030*/  UMOV UR4, 0x400 ;  /* 0x0000040000047882 */ /* 0x000fe20000000000 */
[----:B------:R-:W-:Y:S01]  /*0040*/  CS2R R16, SRZ ;  /* 0x0000000000107805 */ /* 0x000fe2000001ff00 */
[----:B------:R-:W3:Y:S01]  /*0050*/  S2R R9, SR_CTAID.X ;  /* 0x0000000000097919 */ /* 0x000ee20000002500 */
[----:B------:R-:W-:Y:S02]  /*0060*/  CS2R R18, SRZ ;  /* 0x0000000000127805 */ /* 0x000fe4000001ff00 */
[----:B------:R-:W-:Y:S02]  /*0070*/  CS2R R20, SRZ ;  /* 0x0000000000147805 */ /* 0x000fe4000001ff00 */
[----:B------:R-:W-:Y:S02]  /*0080*/  CS2R R22, SRZ ;  /* 0x0000000000167805 */ /* 0x000fe4000001ff00 */
[----:B------:R-:W-:Y:S01]  /*0090*/  CS2R R24, SRZ ;  /* 0x0000000000187805 */ /* 0x000fe2000001ff00 */
[----:B------:R-:W4:Y:S01]  /*00a0*/  S2UR UR5, SR_CgaCtaId ;  /* 0x00000000000579c3 */ /* 0x000f220000008800 */
[----:B------:R-:W-:Y:S01]  /*00b0*/  IMAD.MOV.U32 R30, RZ, RZ, RZ ;  /* 0x000000ffff1e7224 */ /* 0x000fe200078e00ff */
[----:B------:R-:W-:Y:S01]  /*00c0*/  ULDC.64 UR6, c[0x0][0x208] ;  /* 0x0000820000067ab9 */ /* 0x000fe20000000a00 */
[----:B------:R-:W-:Y:S01]  /*00d0*/  ULDC.64 UR8, c[0x0][0x210] ;  /* 0x0000840000087ab9 */ /* 0x000fe20000000a00 */
[--C-:B-1----:R-:W-:Y:S01]  /*00e0*/  SHF.R.U32.HI R5, RZ, 0x1, R13.reuse ;  /* 0x00000001ff057819 */ /* 0x102fe2000001160d */
[----:B------:R-:W-:Y:S01]  /*00f0*/  IMAD.SHL.U32 R8, R13, 0x8, RZ ;  /* 0x000000080d087824 */ /* 0x000fe200078e00ff */
[----:B------:R-:W-:Y:S01]  /*0100*/  SHF.R.U32.HI R4, RZ, 0x6, R13 ;  /* 0x00000006ff047819 */ /* 0x000fe2000001160d */
[----:B----4-:R-:W-:Y:S01]  /*0110*/  UPRMT UR4, UR5, 0x654, UR4 ;  /* 0x0000065405047896 */ /* 0x010fe20008000004 */
[----:B------:R-:W-:Y:S01]  /*0120*/  SGXT.U32 R5, R5, 0x6 ;  /* 0x000000060505781a */ /* 0x000fe20000000000 */
[----:B---3--:R-:W-:Y:S01]  /*0130*/  IMAD.SHL.U32 R0, R9, 0x8000, RZ ;  /* 0x0000800009007824 */ /* 0x008fe200078e00ff */
[----:B------:R-:W-:-:S03]  /*0140*/  SGXT.U32 R4, R4, 0x1 ;  /* 0x000000010404781a */ /* 0x000fc60000000000 */
[----:B------:R-:W-:-:S05]  /*0150*/  IMAD.SHL.U32 R3, R5, 0x200, RZ ;  /* 0x0000020005037824 */ /* 0x000fca00078e00ff */
[----:B------:R-:W-:Y:S01]  /*0160*/  LOP3.LUT R3, R0, R3, RZ, 0xfc, !PT ;  /* 0x0000000300037212 */ /* 0x000fe200078efcff */
[----:B------:R-:W-:-:S05]  /*0170*/  IMAD.SHL.U32 R0, R13, 0x4, RZ ;  /* 0x000000040d007824 */ /* 0x000fca00078e00ff */
[----:B------:R-:W-:Y:S02]  /*0180*/  LOP3.LUT R3, R3, 0x4, R0, 0xf8, !PT ;  /* 0x0000000403037812 */ /* 0x000fe400078ef800 */
[----:B------:R-:W-:Y:S02]  /*0190*/  LOP3.LUT R2, R0, 0xfc, RZ, 0xc0, !PT ;  /* 0x000000fc00027812 */ /* 0x000fe400078ec0ff */
[----:B------:R-:W-:Y:S01]  /*01a0*/  LOP3.LUT R0, R13, 0x3f, RZ, 0xc0, !PT ;  /* 0x0000003f0d007812 */ /* 0x000fe200078ec0ff */
[----:B--2---:R-:W-:Y:S01]  /*01b0*/  IMAD.WIDE R6, R3, 0x4, R6 ;  /* 0x0000000403067825 */ /* 0x004fe200078e0206 */
[----:B------:R-:W-:-:S03]  /*01c0*/  LOP3.LUT R3, R13, 0x40, RZ, 0xc0, !PT ;  /* 0x000000400d037812 */ /* 0x000fc600078ec0ff */
[----:B------:R-:W-:Y:S02]  /*01d0*/  IMAD R12, R9, 0x40, R0 ;  /* 0x00000040090c7824 */ /* 0x000fe400078e0200 */
[----:B------:R-:W-:Y:S02]  /*01e0*/  IMAD R10, R3, 0x4, R2 ;  /* 0x00000004030a7824 */ /* 0x000fe400078e0202 */
[----:B------:R-:W-:Y:S01]  /*01f0*/  IMAD.SHL.U32 R2, R9, 0x40, RZ ;  /* 0x0000004009027824 */ /* 0x000fe200078e00ff */
[----:B------:R-:W-:Y:S01]  /*0200*/  LOP3.LUT R9, R8, 0x1f8, RZ, 0xc0, !PT ;  /* 0x000001f808097812 */ /* 0x000fe200078ec0ff */
[----:B------:R-:W-:Y:S02]  /*0210*/  IMAD.SHL.U32 R11, R10, 0x2, RZ ;  /* 0x000000020a0b7824 */ /* 0x000fe400078e00ff */
[----:B------:R-:W-:Y:S01]  /*0220*/  IMAD.SHL.U32 R8, R12, 0x800, RZ ;  /* 0x000008000c087824 */ /* 0x000fe200078e00ff */
[----:B------:R-:W-:Y:S02]  /*0230*/  LOP3.LUT R4, R9, R4, RZ, 0xfc, !PT ;  /* 0x0000000409047212 */ /* 0x000fe400078efcff */
[----:B------:R-:W-:-:S02]  /*0240*/  LOP3.LUT R11, R11, 0x3f0, RZ, 0xc0, !PT ;  /* 0x000003f00b0b7812 */ /* 0x000fc400078ec0ff */
[----:B------:R-:W-:Y:S02]  /*0250*/  LEA R9, R9, UR4, 0x1 ;  /* 0x0000000409097c11 */ /* 0x000fe4000f8e08ff */
[----:B------:R-:W-:Y:S01]  /*0260*/  LOP3.LUT R0, R2, 0x3f, R13, 0xf8, !PT ;  /* 0x0000003f02007812 */ /* 0x000fe200078ef80d */
[----:B------:R-:W-:Y:S01]  /*0270*/  VIADD R11, R11, UR4 ;  /* 0x000000040b0b7c36 */ /* 0x000fe20008000000 */
[----:B------:R-:W-:Y:S01]  /*0280*/  LOP3.LUT R2, R2, R5, RZ, 0xfc, !PT ;  /* 0x0000000502027212 */ /* 0x000fe200078efcff */
[----:B------:R-:W-:Y:S01]  /*0290*/  IMAD R4, R4, 0x4, R9 ;  /* 0x0000000404047824 */ /* 0x000fe200078e0209 */
[----:B------:R-:W-:Y:S01]  /*02a0*/  LEA.HI R3, R3, R8, RZ, 0x1b ;  /* 0x0000000803037211 */ /* 0x000fe200078fd8ff */
[----:B------:R-:W-:Y:S01]  /*02b0*/  IMAD R5, R10, 0x4, R11 ;  /* 0x000000040a057824 */ /* 0x000fe200078e020b */
[----:B------:R-:W-:Y:S01]  /*02c0*/  ISETP.GE.AND P0, PT, R0, 0x80, PT ;  /* 0x000000800000780c */ /* 0x000fe20003f06270 */
[----:B------:R-:W-:Y:S02]  /*02d0*/  IMAD.MOV.U32 R8, RZ, RZ, RZ ;  /* 0x000000ffff087224 */ /* 0x000fe400078e00ff */
[----:B------:R-:W-:-:S02]  /*02e0*/  IMAD.MOV.U32 R9, RZ, RZ, -0x8 ;  /* 0xfffffff8ff097424 */ /* 0x000fc400078e00ff */
[----:B------:R-:W-:Y:S02]  /*02f0*/  IMAD.MOV.U32 R10, RZ, RZ, -0x1 ;  /* 0xffffffffff0a7424 */ /* 0x000fe400078e00ff */
[----:B------:R-:W-:-:S07]  /*0300*/  IMAD.MOV.U32 R11, RZ, RZ, RZ ;  /* 0x000000ffff0b7224 */ /* 0x000fce00078e00ff */
.L_x_1:
[--C-:B------:R-:W-:Y:S01]  /*0310*/  SHF.R.S64 R43, R8, 0x1e, R3.reuse ;  /* 0x0000001e082b7819 */ /* 0x100fe20000001003 */
[----:B------:R-:W-:Y:S01]  /*0320*/  IMAD.MOV.U32 R42, RZ, RZ, RZ ;  /* 0x000000ffff2a7224 */ /* 0x000fe200078e00ff */
[----:B------:R-:W-:Y:S02]  /*0330*/  SHF.R.S32.HI R34, RZ, 0x1e, R3 ;  /* 0x0000001eff227819 */ /* 0x000fe40000011403 */
[----:B------:R-:W-:Y:S02]  /*0340*/  IADD3 R36, P1, R43, UR8, RZ ;  /* 0x000000082b247c10 */ /* 0x000fe4000ff3e0ff */
[C---:B------:R-:W-:Y:S02]  /*0350*/  LOP3.LUT R28, R43.reuse, 0x20, RZ, 0xfc, !PT ;  /* 0x000000202b1c7812 */ /* 0x040fe400078efcff */
[----:B------:R-:W-:Y:S02]  /*0360*/  IADD3.X R37, R34, UR9, RZ, P1, !PT ;  /* 0x0000000922257c10 */ /* 0x000fe40008ffe4ff */
[----:B------:R-:W-:-:S02]  /*0370*/  LOP3.LUT R14, R43, 0x24, RZ, 0xfc, !PT ;  /* 0x000000242b0e7812 */ /* 0x000fc400078efcff */
[----:B------:R-:W-:Y:S02]  /*0380*/  IADD3 R28, P1, R28, UR8, RZ ;  /* 0x000000081c1c7c10 */ /* 0x000fe4000ff3e0ff */
[----:B------:R-:W-:Y:S02]  /*0390*/  CS2R R32, SRZ ;  /* 0x0000000000207805 */ /* 0x000fe4000001ff00 */
[----:B------:R-:W-:Y:S02]  /*03a0*/  LOP3.LUT R12, R43, 0x30, RZ, 0xfc, !PT ;  /* 0x000000302b0c7812 */ /* 0x000fe400078efcff */
[----:B------:R-:W-:Y:S02]  /*03b0*/  CS2R R38, SRZ ;  /* 0x0000000000267805 */ /* 0x000fe4000001ff00 */
[----:B------:R-:W-:Y:S01]  /*03c0*/  IADD3 R14, P2, R14, UR8, RZ ;  /* 0x000000080e0e7c10 */ /* 0x000fe2000ff5e0ff */
[----:B------:R-:W-:Y:S01]  /*03d0*/  IMAD.MOV.U32 R35, RZ, RZ, RZ ;  /* 0x000000ffff237224 */ /* 0x000fe200078e00ff */
[----:B------:R-:W-:-:S02]  /*03e0*/  IADD3.X R29, R34, UR9, RZ, P1, !PT ;  /* 0x00000009221d7c10 */ /* 0x000fc40008ffe4ff */
[----:B------:R-:W-:Y:S02]  /*03f0*/  CS2R R40, SRZ ;  /* 0x0000000000287805 */ /* 0x000fe4000001ff00 */
[C---:B------:R-:W-:Y:S01]  /*0400*/  LOP3.LUT R26, R43.reuse, 0x34, RZ, 0xfc, !PT ;  /* 0x000000342b1a7812 */ /* 0x040fe200078efcff */
[----:B------:R-:W2:Y:S01]  /*0410*/  @!P0 LDG.E.EL R42, desc[UR6][R36.64] ;  /* 0x00000006242a8981 */ /* 0x000ea2000c2e1900 */
[----:B------:R-:W-:Y:S02]  /*0420*/  IADD3 R12, P1, R12, UR8, RZ ;  /* 0x000000080c0c7c10 */ /* 0x000fe4000ff3e0ff */
[----:B------:R-:W-:Y:S01]  /*0430*/  LOP3.LUT R31, R43, 0x10, RZ, 0xfc, !PT ;  /* 0x000000102b1f7812 */ /* 0x000fe200078efcff */
[----:B------:R1:W3:Y:S01]  /*0440*/  @!P0 LDG.E.EL R33, desc[UR6][R28.64] ;  /* 0x000000061c218981 */ /* 0x0002e2000c2e1900 */
[----:B------:R-:W-:Y:S02]  /*0450*/  IADD3.X R15, R34, UR9, RZ, P2, !PT ;  /* 0x00000009220f7c10 */ /* 0x000fe400097fe4ff */
[----:B------:R-:W-:-:S02]  /*0460*/  IADD3 R26, P2, R26, UR8, RZ ;  /* 0x000000081a1a7c10 */ /* 0x000fc4000ff5e0ff */
[----:B------:R-:W-:Y:S01]  /*0470*/  IADD3.X R13, R34, UR9, RZ, P1, !PT ;  /* 0x00000009220d7c10 */ /* 0x000fe20008ffe4ff */
[----:B------:R4:W5:Y:S01]  /*0480*/  @!P0 LDG.E.EL R39, desc[UR6][R14.64] ;  /* 0x000000060e278981 */ /* 0x000962000c2e1900 */
[----:B------:R-:W-:Y:S02]  /*0490*/  IADD3.X R27, R34, UR9, RZ, P2, !PT ;  /* 0x00000009221b7c10 */ /* 0x000fe400097fe4ff */
[C---:B-1----:R-:W-:Y:S01]  /*04a0*/  LOP3.LUT R29, R43.reuse, 0x14, RZ, 0xfc, !PT ;  /* 0x000000142b1d7812 */ /* 0x042fe200078efcff */
[----:B------:R1:W5:Y:S01]  /*04b0*/  @!P0 LDG.E.EL R35, desc[UR6][R12.64] ;  /* 0x000000060c238981 */ /* 0x000362000c2e1900 */
[----:B------:R-:W-:Y:S02]  /*04c0*/  IADD3 R28, P1, R31, UR8, RZ ;  /* 0x000000081f1c7c10 */ /* 0x000fe4000ff3e0ff */
[----:B------:R-:W-:Y:S01]  /*04d0*/  LOP3.LUT R31, R43, 0x4, RZ, 0xfc, !PT ;  /* 0x000000042b1f7812 */ /* 0x000fe200078efcff */
[----:B------:R1:W5:Y:S01]  /*04e0*/  @!P0 LDG.E.EL R38, desc[UR6][R26.64] ;  /* 0x000000061a268981 */ /* 0x000362000c2e1900 */
[----:B----4-:R-:W-:-:S02]  /*04f0*/  IADD3 R14, P2, R29, UR8, RZ ;  /* 0x000000081d0e7c10 */ /* 0x010fc4000ff5e0ff */
[----:B------:R-:W-:Y:S02]  /*0500*/  IADD3.X R29, R34, UR9, RZ, P1, !PT ;  /* 0x00000009221d7c10 */ /* 0x000fe40008ffe4ff */
[C---:B-1----:R-:W-:Y:S02]  /*0510*/  LOP3.LUT R13, R43.reuse, 0x40, RZ, 0xfc, !PT ;  /* 0x000000402b0d7812 */ /* 0x042fe400078efcff */
[----:B------:R-:W-:Y:S01]  /*0520*/  IADD3 R12, P1, R31, UR8, RZ ;  /* 0x000000081f0c7c10 */ /* 0x000fe2000ff3e0ff */
[----:B------:R1:W4:Y:S01]  /*0530*/  @!P0 LDG.E.EL R40, desc[UR6][R28.64] ;  /* 0x000000061c288981 */ /* 0x000322000c2e1900 */
[----:B------:R-:W-:Y:S01]  /*0540*/  LOP3.LUT R36, R43, 0x50, RZ, 0xfc, !PT ;  /* 0x000000502b247812 */ /* 0x000fe200078efcff */
[----:B------:R-:W-:Y:S01]  /*0550*/  IMAD.MOV.U32 R31, RZ, RZ, RZ ;  /* 0x000000ffff1f7224 */ /* 0x000fe200078e00ff */
[----:B------:R-:W-:Y:S02]  /*0560*/  IADD3.X R15, R34, UR9, RZ, P2, !PT ;  /* 0x00000009220f7c10 */ /* 0x000fe400097fe4ff */
[----:B0-----:R-:W-:-:S02]  /*0570*/  IADD3 R26, P2, R13, UR8, RZ ;  /* 0x000000080d1a7c10 */ /* 0x001fc4000ff5e0ff */
[----:B------:R-:W-:Y:S01]  /*0580*/  IADD3.X R13, R34, UR9, RZ, P1, !PT ;  /* 0x00000009220d7c10 */ /* 0x000fe20008ffe4ff */
[----:B------:R0:W4:Y:S01]  /*0590*/  @!P0 LDG.E.EL R41, desc[UR6][R14.64] ;  /* 0x000000060e298981 */ /* 0x000122000c2e1900 */
[C---:B-1----:R-:W-:Y:S02]  /*05a0*/  LOP3.LUT R29, R43.reuse, 0x60, RZ, 0xfc, !PT ;  /* 0x000000602b1d7812 */ /* 0x042fe400078efcff */
[----:B------:R-:W-:Y:S01]  /*05b0*/  IADD3 R28, P1, R36, UR8, RZ ;  /* 0x00000008241c7c10 */ /* 0x000fe2000ff3e0ff */
[----:B------:R1:W4:Y:S01]  /*05c0*/  @!P0 LDG.E.EL R31, desc[UR6][R12.64] ;  /* 0x000000060c1f8981 */ /* 0x000322000c2e1900 */
[----:B------:R-:W-:Y:S02]  /*05d0*/  LOP3.LUT R44, R43, 0x70, RZ, 0xfc, !PT ;  /* 0x000000702b2c7812 */ /* 0x000fe400078efcff */
[----:B------:R-:W-:Y:S02]  /*05e0*/  IADD3.X R27, R34, UR9, RZ, P2, !PT ;  /* 0x00000009221b7c10 */ /* 0x000fe400097fe4ff */
[----:B------:R-:W-:-:S02]  /*05f0*/  CS2R R36, SRZ ;  /* 0x0000000000247805 */ /* 0x000fc4000001ff00 */
[----:B0-----:R-:W-:Y:S02]  /*0600*/  IADD3 R14, P2, R29, UR8, RZ ;  /* 0x000000081d0e7c10 */ /* 0x001fe4000ff5e0ff */
[----:B------:R-:W-:Y:S01]  /*0610*/  IADD3.X R29, R34, UR9, RZ, P1, !PT ;  /* 0x00000009221d7c10 */ /* 0x000fe20008ffe4ff */
[----:B------:R0:W4:Y:S01]  /*0620*/  @!P0 LDG.E.EL R32, desc[UR6][R26.64] ;  /* 0x000000061a208981 */ /* 0x000122000c2e1900 */
[----:B------:R-:W-:Y:S02]  /*0630*/  LOP3.LUT R45, R43, 0x64, RZ, 0xfc, !PT ;  /* 0x000000642b2d7812 */ /* 0x000fe400078efcff */
[----:B-1----:R-:W-:Y:S01]  /*0640*/  IADD3 R12, P1, R44, UR8, RZ ;  /* 0x000000082c0c7c10 */ /* 0x002fe2000ff3e0ff */
[----:B------:R1:W4:Y:S01]  /*0650*/  @!P0 LDG.E.EL R37, desc[UR6][R28.64] ;  /* 0x000000061c258981 */ /* 0x000322000c2e1900 */
[----:B------:R-:W-:Y:S02]  /*0660*/  IADD3.X R15, R34, UR9, RZ, P2, !PT ;  /* 0x00000009220f7c10 */ /* 0x000fe400097fe4ff */
[----:B------:R-:W-:-:S02]  /*0670*/  IADD3.X R13, R34, UR9, RZ, P1, !PT ;  /* 0x00000009220d7c10 */ /* 0x000fc40008ffe4ff */
[----:B0-----:R-:W-:Y:S01]  /*0680*/  IADD3 R26, P1, R45, UR8, RZ ;  /* 0x000000082d1a7c10 */ /* 0x001fe2000ff3e0ff */
[----:B------:R-:W-:Y:S01]  /*0690*/  IMAD.MOV.U32 R44, RZ, RZ, RZ ;  /* 0x000000ffff2c7224 */ /* 0x000fe200078e00ff */
[----:B------:R0:W4:Y:S01]  /*06a0*/  @!P0 LDG.E.EL R36, desc[UR6][R14.64] ;  /* 0x000000060e248981 */ /* 0x000122000c2e1900 */
[C---:B-1----:R-:W-:Y:S02]  /*06b0*/  LOP3.LUT R28, R43.reuse, 0x54, RZ, 0xfc, !PT ;  /* 0x000000542b1c7812 */ /* 0x042fe400078efcff */
[----:B------:R-:W-:Y:S02]  /*06c0*/  IADD3.X R27, R34, UR9, RZ, P1, !PT ;  /* 0x00000009221b7c10 */ /* 0x000fe40008ffe4ff */
[----:B------:R1:W4:Y:S01]  /*06d0*/  @!P0 LDG.E.EL R44, desc[UR6][R12.64] ;  /* 0x000000060c2c8981 */ /* 0x000322000c2e1900 */
[----:B------:R-:W-:Y:S02]  /*06e0*/  IADD3 R28, P1, R28, UR8, RZ ;  /* 0x000000081c1c7c10 */ /* 0x000fe4000ff3e0ff */
[----:B0-----:R-:W-:-:S02]  /*06f0*/  LOP3.LUT R14, R43, 0x44, RZ, 0xfc, !PT ;  /* 0x000000442b0e7812 */ /* 0x001fc400078efcff */
[----:B------:R-:W-:Y:S02]  /*0700*/  IADD3.X R29, R34, UR9, RZ, P1, !PT ;  /* 0x00000009221d7c10 */ /* 0x000fe40008ffe4ff */
[----:B------:R-:W-:Y:S02]  /*0710*/  IADD3 R14, P1, R14, UR8, RZ ;  /* 0x000000080e0e7c10 */ /* 0x000fe4000ff3e0ff */
[----:B-1----:R-:W-:Y:S01]  /*0720*/  LOP3.LUT R12, R43, 0x74, RZ, 0xfc, !PT ;  /* 0x000000742b0c7812 */ /* 0x002fe200078efcff */
[----:B------:R-:W-:Y:S01]  /*0730*/  IMAD.MOV.U32 R45, RZ, RZ, RZ ;  /* 0x000000ffff2d7224 */ /* 0x000fe200078e00ff */
[----:B------:R-:W-:Y:S02]  /*0740*/  IADD3.X R15, R34, UR9, RZ, P1, !PT ;  /* 0x00000009220f7c10 */ /* 0x000fe40008ffe4ff */
[----:B------:R-:W-:-:S03]  /*0750*/  IADD3 R12, P1, R12, UR8, RZ ;  /* 0x000000080c0c7c10 */ /* 0x000fc6000ff3e0ff */
[----:B------:R0:W4:Y:S01]  /*0760*/  @!P0 LDG.E.EL R45, desc[UR6][R26.64] ;  /* 0x000000061a2d8981 */ /* 0x000122000c2e1900 */
[----:B------:R-:W-:Y:S01]  /*0770*/  IADD3.X R13, R34, UR9, RZ, P1, !PT ;  /* 0x00000009220d7c10 */ /* 0x000fe20008ffe4ff */
[----:B------:R-:W-:-:S06]  /*0780*/  IMAD.MOV.U32 R34, RZ, RZ, RZ ;  /* 0x000000ffff227224 */ /* 0x000fcc00078e00ff */
[----:B------:R-:W4:Y:S01]  /*0790*/  @!P0 LDG.E.EL R34, desc[UR6][R12.64] ;  /* 0x000000060c228981 */ /* 0x000f22000c2e1900 */
[----:B0-----:R-:W-:-:S06]  /*07a0*/  CS2R R26, SRZ ;  /* 0x00000000001a7805 */ /* 0x001fcc000001ff00 */
[----:B------:R4:W4:Y:S04]  /*07b0*/  @!P0 LDG.E.EL R26, desc[UR6][R28.64] ;  /* 0x000000061c1a8981 */ /* 0x000928000c2e1900 */
[----:B------:R0:W4:Y:S01]  /*07c0*/  @!P0 LDG.E.EL R27, desc[UR6][R14.64] ;  /* 0x000000060e1b8981 */ /* 0x000122000c2e1900 */
[----:B------:R-:W-:-:S04]  /*07d0*/  ISETP.NE.U32.AND P1, PT, R9, -0x8, PT ;  /* 0xfffffff80900780c */ /* 0x000fc80003f25070 */
[----:B------:R-:W-:Y:S02]  /*07e0*/  ISETP.NE.AND.EX P1, PT, R10, -0x1, PT, P1 ;  /* 0xffffffff0a00780c */ /* 0x000fe40003f25310 */
[----:B--2---:R-:W-:Y:S02]  /*07f0*/  SEL R42, R42, RZ, !P0 ;  /* 0x000000ff2a2a7207 */ /* 0x004fe40004000000 */
[----:B---3--:R-:W-:Y:S02]  /*0800*/  SEL R33, R33, RZ, !P0 ;  /* 0x000000ff21217207 */ /* 0x008fe40004000000 */
[----:B-----5:R-:W-:Y:S02]  /*0810*/  SEL R35, R35, RZ, !P0 ;  /* 0x000000ff23237207 */ /* 0x020fe40004000000 */
[----:B------:R-:W-:Y:S02]  /*0820*/  SEL R38, R38, RZ, !P0 ;  /* 0x000000ff26267207 */ /* 0x000fe40004000000 */
[----:B----4-:R-:W-:-:S02]  /*0830*/  SEL R28, R40, RZ, !P0 ;  /* 0x000000ff281c7207 */ /* 0x010fc40004000000 */
[----:B------:R-:W-:Y:S02]  /*0840*/  SEL R40, R39, RZ, !P0 ;  /* 0x000000ff27287207 */ /* 0x000fe40004000000 */
[----:B------:R-:W-:Y:S02]  /*0850*/  SEL R31, R31, RZ, !P0 ;  /* 0x000000ff1f1f7207 */ /* 0x000fe40004000000 */
[----:B------:R-:W-:-:S03]  /*0860*/  SEL R41, R41, RZ, !P0 ;  /* 0x000000ff29297207 */ /* 0x000fc60004000000 */
[----:B0-----:R-:W-:Y:S01]  /*0870*/  FADD R14, R42, R31 ;  /* 0x0000001f2a0e7221 */ /* 0x001fe20000000000 */
[----:B------:R-:W-:Y:S01]  /*0880*/  SEL R15, R32, RZ, !P0 ;  /* 0x000000ff200f7207 */ /* 0x000fe20004000000 */
[----:B------:R-:W-:Y:S01]  /*0890*/  FADD R28, R28, R41 ;  /* 0x000000291c1c7221 */ /* 0x000fe20000000000 */
[----:B------:R-:W-:Y:S01]  /*08a0*/  FADD R13, R33, R40 ;  /* 0x00000028210d7221 */ /* 0x000fe20000000000 */
[----:B------:R-:W-:Y:S01]  /*08b0*/  FADD R12, R35, R38 ;  /* 0x00000026230c7221 */ /* 0x000fe20000000000 */
[----:B------:R-:W-:Y:S01]  /*08c0*/  SEL R37, R37, RZ, !P0 ;  /* 0x000000ff25257207 */ /* 0x000fe20004000000 */
[----:B------:R-:W-:Y:S01]  /*08d0*/  FADD R14, R15, R14 ;  /* 0x0000000e0f0e7221 */ /* 0x000fe20000000000 */
[----:B------:R-:W-:Y:S02]  /*08e0*/  SEL R36, R36, RZ, !P0 ;  /* 0x000000ff24247207 */ /* 0x000fe40004000000 */
[----:B------:R-:W-:Y:S01]  /*08f0*/  SEL R15, R44, RZ, !P0 ;  /* 0x000000ff2c0f7207 */ /* 0x000fe20004000000 */
[----:B------:R-:W-:-:S02]  /*0900*/  FADD R28, R37, R28 ;  /* 0x0000001c251c7221 */ /* 0x000fc40000000000 */
[----:B------:R-:W-:Y:S02]  /*0910*/  FADD R13, R36, R13 ;  /* 0x0000000d240d7221 */ /* 0x000fe40000000000 */
[----:B------:R-:W-:Y:S01]  /*0920*/  FADD R15, R15, R12 ;  /* 0x0000000c0f0f7221 */ /* 0x000fe20000000000 */
[----:B------:R-:W-:Y:S02]  /*0930*/  SEL R32, R45, RZ, !P0 ;  /* 0x000000ff2d207207 */ /* 0x000fe40004000000 */
[----:B------:R-:W-:-:S03]  /*0940*/  SEL R34, R34, RZ, !P0 ;  /* 0x000000ff22227207 */ /* 0x000fc60004000000 */
[----:B------:R-:W-:Y:S01]  /*0950*/  FADD R13, R32, R13 ;  /* 0x0000000d200d7221 */ /* 0x000fe20000000000 */
[----:B------:R-:W-:Y:S02]  /*0960*/  SEL R41, R26, RZ, !P0 ;  /* 0x000000ff1a297207 */ /* 0x000fe40004000000 */
[----:B------:R-:W-:-:S03]  /*0970*/  SEL R27, R27, RZ, !P0 ;  /* 0x000000ff1b1b7207 */ /* 0x000fc60004000000 */
[----:B------:R-:W-:Y:S01]  /*0980*/  FADD R41, R41, R28 ;  /* 0x0000001c29297221 */ /* 0x000fe20000000000 */
[----:B------:R-:W-:Y:S01]  /*0990*/  FADD R15, R34, R15 ;  /* 0x0000000f220f7221 */ /* 0x000fe20000000000 */
[----:B------:R-:W-:Y:S01]  /*09a0*/  FADD R14, R27, R14 ;  /* 0x0000000e1b0e7221 */ /* 0x000fe20000000000 */
[----:B------:R-:W-:Y:S01]  /*09b0*/  FMUL R39, R13, 0.25 ;  /* 0x3e8000000d277820 */ /* 0x000fe20000400000 */
[----:B------:R-:W-:Y:S01]  /*09c0*/  FMUL R41, R41, 0.25 ;  /* 0x3e80000029297820 */ /* 0x000fe20000400000 */
[----:B------:R-:W-:Y:S01]  /*09d0*/  FMUL R45, R15, 0.25 ;  /* 0x3e8000000f2d7820 */ /* 0x000fe20000400000 */
[----:B------:R-:W-:Y:S01]  /*09e0*/  FMUL R43, R14, 0.25 ;  /* 0x3e8000000e2b7820 */ /* 0x000fe20000400000 */
[----:B------:R-:W-:Y:S02]  /*09f0*/  IMAD.MOV.U32 R26, RZ, RZ, 0x3f800000 ;  /* 0x3f800000ff1a7424 */ /* 0x000fe400078e00ff */
[----:B------:R-:W-:Y:S02]  /*0a00*/  IMAD.MOV.U32 R38, RZ, RZ, RZ ;  /* 0x000000ffff267224 */ /* 0x000fe400078e00ff */
[----:B------:R-:W-:-:S02]  /*0a10*/  IMAD.MOV.U32 R37, RZ, RZ, RZ ;  /* 0x000000ffff257224 */ /* 0x000fc400078e00ff */
[----:B------:R-:W-:Y:S02]  /*0a20*/  IMAD.MOV.U32 R32, RZ, RZ, RZ ;  /* 0x000000ffff207224 */ /* 0x000fe400078e00ff */
[----:B------:R-:W-:Y:S02]  /*0a30*/  IMAD.MOV.U32 R27, RZ, RZ, RZ ;  /* 0x000000ffff1b7224 */ /* 0x000fe400078e00ff */
[----:B------:R-:W-:Y:S02]  /*0a40*/  IMAD.MOV.U32 R31, RZ, RZ, 0x3f800000 ;  /* 0x3f800000ff1f7424 */ /* 0x000fe400078e00ff */
[----:B------:R-:W-:Y:S02]  /*0a50*/  IMAD.MOV.U32 R28, RZ, RZ, 0x3f800000 ;  /* 0x3f800000ff1c7424 */ /* 0x000fe400078e00ff */
[----:B------:R-:W-:Y:S02]  /*0a60*/  IMAD.MOV.U32 R33, RZ, RZ, 0x3f800000 ;  /* 0x3f800000ff217424 */ /* 0x000fe400078e00ff */
[----:B------:R-:W-:-:S02]  /*0a70*/  IMAD.MOV.U32 R36, RZ, RZ, R39 ;  /* 0x000000ffff247224 */ /* 0x000fc400078e0027 */
[----:B------:R-:W-:Y:S02]  /*0a80*/  IMAD.MOV.U32 R35, RZ, RZ, R41 ;  /* 0x000000ffff237224 */ /* 0x000fe400078e0029 */
[----:B------:R-:W-:Y:S02]  /*0a90*/  IMAD.MOV.U32 R34, RZ, RZ, R43 ;  /* 0x000000ffff227224 */ /* 0x000fe400078e002b */
[----:B------:R-:W-:Y:S01]  /*0aa0*/  IMAD.MOV.U32 R29, RZ, RZ, R45 ;  /* 0x000000ffff1d7224 */ /* 0x000fe200078e002d */
[----:B------:R-:W-:Y:S06]  /*0ab0*/  @!P1 BRA `(.L_x_0) ;  /* 0x0000000000e09947 */ /* 0x000fec0003800000 */
[----:B------:R-:W-:Y:S01]  /*0ac0*/  FADD R28, R17, 1 ;  /* 0x3f800000111c7421 */ /* 0x000fe20000000000 */
[----:B------:R-:W-:Y:S01]  /*0ad0*/  FADD R33, R18, 1 ;  /* 0x3f80000012217421 */ /* 0x000fe20000000000 */
[----:B------:R-:W-:Y:S01]  /*0ae0*/  FADD R32, R39, -R25 ;  /* 0x8000001927207221 */ /* 0x000fe20000000000 */
[----:B------:R-:W-:Y:S01]  /*0af0*/  FADD R26, R11, 1 ;  /* 0x3f8000000b1a7421 */ /* 0x000fe20000000000 */
[C---:B------:R-:W-:Y:S01]  /*0b00*/  FMUL R13, R28.reuse, 0.25 ;  /* 0x3e8000001c0d7820 */ /* 0x040fe20000400000 */
[----:B------:R-:W-:Y:S01]  /*0b10*/  FSETP.GEU.AND P6, PT, |R28|, 1.175494350822287508e-38, PT ;  /* 0x008000001c00780b */ /* 0x000fe20003fce200 */
[----:B------:R-:W-:Y:S01]  /*0b20*/  FMUL R15, R32, 0.25 ;  /* 0x3e800000200f7820 */ /* 0x000fe20000400000 */
[----:B------:R-:W-:Y:S01]  /*0b30*/  FSETP.GT.AND P1, PT, |R28|, 8.50705917302346158658e+37, PT ;  /* 0x7e8000001c00780b */ /* 0x000fe20003f24200 */
[----:B------:R-:W-:Y:S01]  /*0b40*/  FADD R31, R16, 1 ;  /* 0x3f800000101f7421 */ /* 0x000fe20000000000 */
[C---:B------:R-:W-:Y:S01]  /*0b50*/  FSETP.GEU.AND P3, PT, |R33|.reuse, 1.175494350822287508e-38, PT ;  /* 0x008000002100780b */ /* 0x040fe20003f6e200 */
[----:B------:R-:W-:Y:S01]  /*0b60*/  FMUL R12, R33, 0.25 ;  /* 0x3e800000210c7820 */ /* 0x000fe20000400000 */
[----:B------:R-:W-:Y:S01]  /*0b70*/  FSEL R14, R13, R28, P1 ;  /* 0x0000001c0d0e7208 */ /* 0x000fe20000800000 */
[C---:B------:R-:W-:Y:S01]  /*0b80*/  FMUL R13, R26.reuse, 0.25 ;  /* 0x3e8000001a0d7820 */ /* 0x040fe20000400000 */
[----:B------:R-:W-:Y:S01]  /*0b90*/  FSETP.GT.AND P5, PT, |R33|, 8.50705917302346158658e+37, PT ;  /* 0x7e8000002100780b */ /* 0x000fe20003fa4200 */
[----:B------:R-:W-:Y:S01]  /*0ba0*/  FADD R27, R45, -R30 ;  /* 0x8000001e2d1b7221 */ /* 0x000fe20000000000 */
[----:B------:R-:W-:Y:S01]  /*0bb0*/  FSETP.GEU.AND P2, PT, |R26|, 1.175494350822287508e-38, PT ;  /* 0x008000001a00780b */ /* 0x000fe20003f4e200 */
[----:B------:R-:W-:Y:S01]  /*0bc0*/  FADD R38, R43, -R23 ;  /* 0x800000172b267221 */ /* 0x000fe20000000000 */
[----:B------:R-:W-:Y:S01]  /*0bd0*/  FSEL R15, R15, R32, P1 ;  /* 0x000000200f0f7208 */ /* 0x000fe20000800000 */
[----:B------:R-:W-:Y:S01]  /*0be0*/  @!P6 FMUL R14, R14, 16777216 ;  /* 0x4b8000000e0ee820 */ /* 0x000fe20000400000 */
[----:B------:R-:W-:Y:S01]  /*0bf0*/  FSETP.GEU.AND P1, PT, |R31|, 1.175494350822287508e-38, PT ;  /* 0x008000001f00780b */ /* 0x000fe20003f2e200 */
[----:B------:R-:W-:Y:S01]  /*0c00*/  FMUL R40, R27, 0.25 ;  /* 0x3e8000001b287820 */ /* 0x000fe20000400000 */
[----:B------:R-:W-:Y:S01]  /*0c10*/  FSEL R29, R12, R33, P5 ;  /* 0x000000210c1d7208 */ /* 0x000fe20002800000 */
[----:B------:R-:W-:Y:S01]  /*0c20*/  FMUL R12, R31, 0.25 ;  /* 0x3e8000001f0c7820 */ /* 0x000fe20000400000 */
[----:B------:R-:W-:Y:S01]  /*0c30*/  FSETP.GT.AND P4, PT, |R26|, 8.50705917302346158658e+37, PT ;  /* 0x7e8000001a00780b */ /* 0x000fe20003f84200 */
[----:B------:R-:W0:Y:S01]  /*0c40*/  MUFU.RCP R14, R14 ;  /* 0x0000000e000e7308 */ /* 0x000e220000001000 */
[----:B------:R-:W-:Y:S01]  /*0c50*/  @!P6 FMUL R15, R15, 16777216 ;  /* 0x4b8000000f0fe820 */ /* 0x000fe20000400000 */
[----:B------:R-:W-:Y:S01]  /*0c60*/  FSETP.GT.AND P6, PT, |R31|, 8.50705917302346158658e+37, PT ;  /* 0x7e8000001f00780b */ /* 0x000fe20003fc4200 */
[----:B------:R-:W-:Y:S01]  /*0c70*/  @!P3 FMUL R29, R29, 16777216 ;  /* 0x4b8000001d1db820 */ /* 0x000fe20000400000 */
[----:B------:R-:W-:Y:S01]  /*0c80*/  FSEL R13, R13, R26, P4 ;  /* 0x0000001a0d0d7208 */ /* 0x000fe20002000000 */
[----:B------:R-:W-:Y:S01]  /*0c90*/  FADD R37, R41, -R24 ;  /* 0x8000001829257221 */ /* 0x000fe20000000000 */
[----:B------:R-:W-:-:S02]  /*0ca0*/  FSEL R12, R12, R31, P6 ;  /* 0x0000001f0c0c7208 */ /* 0x000fc40003000000 */
[----:B------:R-:W-:Y:S01]  /*0cb0*/  FSEL R40, R40, R27, P5 ;  /* 0x0000001b28287208 */ /* 0x000fe20002800000 */
[----:B------:R-:W-:Y:S01]  /*0cc0*/  @!P2 FMUL R13, R13, 16777216 ;  /* 0x4b8000000d0da820 */ /* 0x000fe20000400000 */
[----:B------:R-:W1:Y:S01]  /*0cd0*/  MUFU.RCP R29, R29 ;  /* 0x0000001d001d7308 */ /* 0x000e620000001000 */
[----:B------:R-:W-:Y:S02]  /*0ce0*/  @!P1 FMUL R12, R12, 16777216 ;  /* 0x4b8000000c0c9820 */ /* 0x000fe40000400000 */
[----:B------:R-:W-:Y:S01]  /*0cf0*/  @!P3 FMUL R40, R40, 16777216 ;  /* 0x4b8000002828b820 */ /* 0x000fe20000400000 */
[----:B0-----:R-:W-:Y:S01]  /*0d00*/  FFMA R36, R14, R15, R25 ;  /* 0x0000000f0e247223 */ /* 0x001fe20000000019 */
[----:B------:R-:W-:-:S03]  /*0d10*/  FMUL R14, R37, 0.25 ;  /* 0x3e800000250e7820 */ /* 0x000fc60000400000 */
[----:B------:R0:W2:Y:S02]  /*0d20*/  MUFU.RCP R34, R13 ;  /* 0x0000000d00227308 */ /* 0x0000a40000001000 */
[----:B------:R-:W-:Y:S01]  /*0d30*/  FSEL R14, R14, R37, P6 ;  /* 0x000000250e0e7208 */ /* 0x000fe20003000000 */
[----:B-1----:R-:W-:-:S05]  /*0d40*/  FFMA R29, R29, R40, R30 ;  /* 0x000000281d1d7223 */ /* 0x002fca000000001e */
[----:B------:R1:W3:Y:S01]  /*0d50*/  MUFU.RCP R35, R12 ;  /* 0x0000000c00237308 */ /* 0x0002e20000001000 */
[----:B0-----:R-:W-:Y:S01]  /*0d60*/  FMUL R13, R38, 0.25 ;  /* 0x3e800000260d7820 */ /* 0x001fe20000400000 */
[----:B------:R-:W-:-:S04]  /*0d70*/  @!P1 FMUL R14, R14, 16777216 ;  /* 0x4b8000000e0e9820 */ /* 0x000fc80000400000 */
[----:B------:R-:W-:Y:S01]  /*0d80*/  FSEL R13, R13, R38, P4 ;  /* 0x000000260d0d7208 */ /* 0x000fe20002000000 */
[----:B-1----:R-:W-:-:S04]  /*0d90*/  FADD R12, R39, -R36 ;  /* 0x80000024270c7221 */ /* 0x002fc80000000000 */
[----:B------:R-:W-:Y:S01]  /*0da0*/  @!P2 FMUL R13, R13, 16777216 ;  /* 0x4b8000000d0da820 */ /* 0x000fe20000400000 */
[----:B------:R-:W-:-:S03]  /*0db0*/  FFMA R32, R32, R12, R21 ;  /* 0x0000000c20207223 */ /* 0x000fc60000000015 */
[----:B--2---:R-:W-:Y:S01]  /*0dc0*/  FFMA R34, R34, R13, R23 ;  /* 0x0000000d22227223 */ /* 0x004fe20000000017 */
[----:B------:R-:W-:Y:S01]  /*0dd0*/  FADD R13, R45, -R29 ;  /* 0x8000001d2d0d7221 */ /* 0x000fe20000000000 */
[----:B---3--:R-:W-:-:S03]  /*0de0*/  FFMA R35, R35, R14, R24 ;  /* 0x0000000e23237223 */ /* 0x008fc60000000018 */
[----:B------:R-:W-:Y:S01]  /*0df0*/  FFMA R27, R27, R13, R22 ;  /* 0x0000000d1b1b7223 */ /* 0x000fe20000000016 */
[----:B------:R-:W-:Y:S01]  /*0e00*/  FADD R12, R41, -R35 ;  /* 0x80000023290c7221 */ /* 0x000fe20000000000 */
[----:B------:R-:W-:-:S03]  /*0e10*/  FADD R13, R43, -R34 ;  /* 0x800000222b0d7221 */ /* 0x000fc60000000000 */
[----:B------:R-:W-:Y:S01]  /*0e20*/  FFMA R37, R37, R12, R20 ;  /* 0x0000000c25257223 */ /* 0x000fe20000000014 */
[----:B------:R-:W-:-:S07]  /*0e30*/  FFMA R38, R38, R13, R19 ;  /* 0x0000000d26267223 */ /* 0x000fce0000000013 */
.L_x_0:
[----:B------:R-:W-:Y:S01]  /*0e40*/  BAR.SYNC.DEFER_BLOCKING 0x0 ;  /* 0x0000000000007b1d */ /* 0x000fe20000010000 */
[----:B------:R-:W-:Y:S02]  /*0e50*/  ISETP.GE.AND P1, PT, R2, 0x80, PT ;  /* 0x000000800200780c */ /* 0x000fe40003f26270 */
[----:B------:R-:W-:Y:S02]  /*0e60*/  IADD3 R8, P3, RZ, R8, RZ ;  /* 0x00000008ff087210 */ /* 0x000fe40007f7e0ff */
[----:B------:R-:W-:Y:S02]  /*0e70*/  FSEL R23, R34, R23, !P0 ;  /* 0x0000001722177208 */ /* 0x000fe40004000000 */
[----:B------:R-:W-:Y:S02]  /*0e80*/  FSEL R24, R35, R24, !P0 ;  /* 0x0000001823187208 */ /* 0x000fe40004000000 */
[----:B------:R-:W-:Y:S02]  /*0e90*/  FSEL R25, R36, R25, !P0 ;  /* 0x0000001924197208 */ /* 0x000fe40004000000 */
[----:B------:R-:W-:-:S02]  /*0ea0*/  FSEL R30, R29, R30, !P0 ;  /* 0x0000001e1d1e7208 */ /* 0x000fc40004000000 */
[----:B------:R-:W-:Y:S02]  /*0eb0*/  FSEL R19, R38, R19, !P0 ;  /* 0x0000001326137208 */ /* 0x000fe40004000000 */
[----:B------:R-:W-:Y:S02]  /*0ec0*/  FSEL R20, R37, R20, !P0 ;  /* 0x0000001425147208 */ /* 0x000fe40004000000 */
[----:B------:R-:W-:Y:S02]  /*0ed0*/  FSEL R21, R32, R21, !P0 ;  /* 0x0000001520157208 */ /* 0x000fe40004000000 */
[----:B------:R-:W-:Y:S02]  /*0ee0*/  FSEL R22, R27, R22, !P0 ;  /* 0x000000161b167208 */ /* 0x000fe40004000000 */
[----:B------:R-:W-:Y:S02]  /*0ef0*/  FSEL R11, R26, R11, !P0 ;  /* 0x0000000b1a0b7208 */ /* 0x000fe40004000000 */
[----:B------:R-:W-:Y:S01]  /*0f00*/  FSEL R16, R31, R16, !P0 ;  /* 0x000000101f107208 */ /* 0x000fe20004000000 */
[----:B------:R-:W-:Y:S01]  /*0f10*/  STS [R4], R43 ;  /* 0x0000002b04007388 */ /* 0x000fe20000000800 */
[----:B------:R-:W-:-:S02]  /*0f20*/  FSEL R17, R28, R17, !P0 ;  /* 0x000000111c117208 */ /* 0x000fc40004000000 */
[----:B------:R-:W-:Y:S01]  /*0f30*/  FSEL R18, R33, R18, !P0 ;  /* 0x0000001221127208 */ /* 0x000fe20004000000 */
[----:B------:R-:W-:Y:S01]  /*0f40*/  STS [R4+0x8], R41 ;  /* 0x0000082904007388 */ /* 0x000fe20000000800 */
[----:B------:R-:W-:-:S03]  /*0f50*/  IADD3.X R3, R3, 0x20, RZ, P3, !PT ;  /* 0x0000002003037810 */ /* 0x000fc60001ffe4ff */
[----:B------:R-:W-:Y:S04]  /*0f60*/  STS [R4+0x10], R39 ;  /* 0x0000102704007388 */ /* 0x000fe80000000800 */
[----:B------:R-:W-:Y:S01]  /*0f70*/  STS [R4+0x18], R45 ;  /* 0x0000182d04007388 */ /* 0x000fe20000000800 */
[----:B------:R-:W-:Y:S06]  /*0f80*/  BAR.SYNC.DEFER_BLOCKING 0x0 ;  /* 0x0000000000007b1d */ /* 0x000fec0000010000 */
[----:B------:R-:W0:Y:S04]  /*0f90*/  LDS.128 R12, [R5] ;  /* 0x00000000050c7984 */ /* 0x000e280000000c00 */
[----:B0-----:R0:W-:Y:S01]  /*0fa0*/  @!P1 STG.E.128 desc[UR6][R6.64], R12 ;  /* 0x0000000c06009986 */ /* 0x0011e2000c101d06 */
[----:B------:R-:W-:-:S05]  /*0fb0*/  IADD3 R9, P1, R9, 0x8, RZ ;  /* 0x0000000809097810 */ /* 0x000fca0007f3e0ff */
[----:B------:R-:W-:Y:S01]  /*0fc0*/  IMAD.X R10, RZ, RZ, R10, P1 ;  /* 0x000000ffff0a7224 */ /* 0x000fe200008e060a */
[----:B------:R-:W-:-:S04]  /*0fd0*/  ISETP.GE.U32.AND P1, PT, R9, 0x1f8, PT ;  /* 0x000001f80900780c */ /* 0x000fc80003f26070 */
[----:B------:R-:W-:Y:S02]  /*0fe0*/  ISETP.GE.U32.AND.EX P1, PT, R10, RZ, PT, P1 ;  /* 0x000000ff0a00720c */ /* 0x000fe40003f26110 */
[----:B0-----:R-:W-:-:S05]  /*0ff0*/  IADD3 R6, P2, R6, 0x20, RZ ;  /* 0x0000002006067810 */ /* 0x001fca0007f5e0ff */
[----:B------:R-:W-:-:S06]  /*1000*/  IMAD.X R7, RZ, RZ, R7, P2 ;  /* 0x000000ffff077224 */ /* 0x000fcc00010e0607 */
[----:B------:R-:W-:Y:S05]  /*1010*/  @!P1 BRA `(.L_x_1) ;  /* 0xfffffff000bc9947 */ /* 0x000fea000383ffff */
[----:B------:R-:W-:Y:S01]  /*1020*/  FADD R4, R11, R16 ;  /* 0x000000100b047221 */ /* 0x000fe20000000000 */
[----:B------:R-:W-:Y:S01]  /*1030*/  FADD R24, -R23, R24 ;  /* 0x0000001817187221 */ /* 0x000fe20000000100 */
[----:B------:R-:W0:Y:S01]  /*1040*/  S2UR UR4, SR_CgaCtaId ;  /* 0x00000000000479c3 */ /* 0x000e220000008800 */
[----:B------:R-:W-:Y:S01]  /*1050*/  FADD R20, R19, R20 ;  /* 0x0000001413147221 */ /* 0x000fe20000000000 */
[----:B------:R-:W-:-:S06]  /*1060*/  FMUL R5, R4, 0.25 ;  /* 0x3e80000004057820 */ /* 0x000fcc0000400000 */
[----:B------:R-:W-:Y:S01]  /*1070*/  BAR.SYNC.DEFER_BLOCKING 0x0 ;  /* 0x0000000000007b1d */ /* 0x000fe20000010000 */
[C---:B------:R-:W-:Y:S01]  /*1080*/  FSETP.GEU.AND P5, PT, |R4|.reuse, 1.175494350822287508e-38, PT ;  /* 0x008000000400780b */ /* 0x040fe20003fae200 */
[----:B------:R-:W-:Y:S01]  /*1090*/  FADD R3, R17, R4 ;  /* 0x0000000411037221 */ /* 0x000fe20000000000 */
[----:B------:R-:W-:Y:S01]  /*10a0*/  FSETP.GT.AND P2, PT, |R4|, 8.50705917302346158658e+37, PT ;  /* 0x7e8000000400780b */ /* 0x000fe20003f44200 */
[----:B------:R-:W-:Y:S02]  /*10b0*/  FMUL R15, R18, 0.25 ;  /* 0x3e800000120f7820 */ /* 0x000fe40000400000 */
[----:B------:R-:W-:Y:S01]  /*10c0*/  FMUL R10, R3, 0.25 ;  /* 0x3e800000030a7820 */ /* 0x000fe20000400000 */
[----:B------:R-:W-:Y:S01]  /*10d0*/  FSEL R9, R5, R4, P2 ;  /* 0x0000000405097208 */ /* 0x000fe20001000000 */
[----:B------:R-:W-:Y:S01]  /*10e0*/  FMUL R5, R16, 0.25 ;  /* 0x3e80000010057820 */ /* 0x000fe20000400000 */
[C---:B------:R-:W-:Y:S01]  /*10f0*/  FSETP.GEU.AND P1, PT, |R3|.reuse, 1.175494350822287508e-38, PT ;  /* 0x008000000300780b */ /* 0x040fe20003f2e200 */
[----:B------:R-:W-:Y:S01]  /*1100*/  FADD R2, R18, R3 ;  /* 0x0000000312027221 */ /* 0x000fe20000000000 */
[----:B------:R-:W-:Y:S01]  /*1110*/  FSETP.GT.AND P3, PT, |R3|, 8.50705917302346158658e+37, PT ;  /* 0x7e8000000300780b */ /* 0x000fe20003f64200 */
[----:B------:R-:W-:Y:S01]  /*1120*/  UMOV UR5, 0x400 ;  /* 0x0000040000057882 */ /* 0x000fe20000000000 */
[----:B------:R-:W-:Y:S01]  /*1130*/  FSEL R16, R5, R16, P2 ;  /* 0x0000001005107208 */ /* 0x000fe20001000000 */
[----:B------:R-:W-:Y:S01]  /*1140*/  @!P5 FMUL R9, R9, 16777216 ;  /* 0x4b8000000909d820 */ /* 0x000fe20000400000 */
[----:B------:R-:W-:Y:S01]  /*1150*/  FSEL R12, R10, R3, P3 ;  /* 0x000000030a0c7208 */ /* 0x000fe20001800000 */
[----:B------:R-:W1:Y:S01]  /*1160*/  S2R R5, SR_TID.X ;  /* 0x0000000000057919 */ /* 0x000e620000002100 */
[C---:B------:R-:W-:Y:S01]  /*1170*/  FSETP.GEU.AND P2, PT, |R2|.reuse, 1.175494350822287508e-38, PT ;  /* 0x008000000200780b */ /* 0x040fe20003f4e200 */
[----:B------:R-:W-:Y:S01]  /*1180*/  FMUL R10, R17, 0.25 ;  /* 0x3e800000110a7820 */ /* 0x000fe20000400000 */
[----:B------:R-:W-:Y:S01]  /*1190*/  FMUL R13, R2, 0.25 ;  /* 0x3e800000020d7820 */ /* 0x000fe20000400000 */
[----:B------:R-:W2:Y:S01]  /*11a0*/  MUFU.RCP R9, R9 ;  /* 0x0000000900097308 */ /* 0x000ea20000001000 */
[----:B------:R-:W-:Y:S01]  /*11b0*/  @!P5 FMUL R16, R16, 16777216 ;  /* 0x4b8000001010d820 */ /* 0x000fe20000400000 */
[----:B------:R-:W-:Y:S01]  /*11c0*/  @!P1 FMUL R12, R12, 16777216 ;  /* 0x4b8000000c0c9820 */ /* 0x000fe20000400000 */
[----:B------:R-:W-:Y:S01]  /*11d0*/  FSETP.GT.AND P4, PT, |R2|, 8.50705917302346158658e+37, PT ;  /* 0x7e8000000200780b */ /* 0x000fe20003f84200 */
[----:B0-----:R-:W-:Y:S01]  /*11e0*/  UPRMT UR4, UR4, 0x654, UR5 ;  /* 0x0000065404047896 */ /* 0x001fe20008000005 */
[----:B------:R-:W-:Y:S01]  /*11f0*/  FSEL R17, R10, R17, P3 ;  /* 0x000000110a117208 */ /* 0x000fe20001800000 */
[----:B------:R-:W-:Y:S01]  /*1200*/  FMUL R10, R24, R24 ;  /* 0x00000018180a7220 */ /* 0x000fe20000400000 */
[----:B------:R-:W-:Y:S01]  /*1210*/  FSEL R13, R13, R2, P4 ;  /* 0x000000020d0d7208 */ /* 0x000fe20002000000 */
[----:B------:R-:W0:Y:S01]  /*1220*/  MUFU.RCP R12, R12 ;  /* 0x0000000c000c7308 */ /* 0x000e220000001000 */
[----:B------:R-:W-:Y:S01]  /*1230*/  FSETP.NEU.AND P3, PT, R4, RZ, PT ;  /* 0x000000ff0400720b */ /* 0x000fe20003f6d000 */
[----:B------:R-:W-:Y:S01]  /*1240*/  @!P1 FMUL R17, R17, 16777216 ;  /* 0x4b80000011119820 */ /* 0x000fe20000400000 */
[----:B------:R-:W-:Y:S01]  /*1250*/  FSETP.NEU.AND P1, PT, R3, RZ, PT ;  /* 0x000000ff0300720b */ /* 0x000fe20003f2d000 */
[----:B------:R-:W-:Y:S01]  /*1260*/  @!P2 FMUL R13, R13, 16777216 ;  /* 0x4b8000000d0da820 */ /* 0x000fe20000400000 */
[----:B------:R-:W-:Y:S01]  /*1270*/  FMUL R10, R11, R10 ;  /* 0x0000000a0b0a7220 */ /* 0x000fe20000400000 */
[----:B------:R-:W-:Y:S01]  /*1280*/  FSEL R18, R15, R18, P4 ;  /* 0x000000120f127208 */ /* 0x000fe20002000000 */
[----:B--2---:R-:W-:-:S03]  /*1290*/  FMUL R9, R9, R16 ;  /* 0x0000001009097220 */ /* 0x004fc60000400000 */
[----:B------:R-:W2:Y:S01]  /*12a0*/  MUFU.RCP R13, R13 ;  /* 0x0000000d000d7308 */ /* 0x000ea20000001000 */
[----:B------:R-:W-:Y:S01]  /*12b0*/  @!P2 FMUL R18, R18, 16777216 ;  /* 0x4b8000001212a820 */ /* 0x000fe20000400000 */
[----:B------:R-:W-:Y:S01]  /*12c0*/  FSEL R9, R9, RZ, P3 ;  /* 0x000000ff09097208 */ /* 0x000fe20001800000 */
[----:B0-----:R-:W-:-:S04]  /*12d0*/  FMUL R12, R12, R17 ;  /* 0x000000110c0c7220 */ /* 0x001fc80000400000 */
[----:B------:R-:W-:Y:S01]  /*12e0*/  FFMA R24, R24, R9, R23 ;  /* 0x0000000918187223 */ /* 0x000fe20000000017 */
[----:B------:R-:W-:Y:S01]  /*12f0*/  FFMA R10, R9, R10, R20 ;  /* 0x0000000a090a7223 */ /* 0x000fe20000000014 */
[----:B------:R-:W-:Y:S02]  /*1300*/  FSEL R12, R12, RZ, P1 ;  /* 0x000000ff0c0c7208 */ /* 0x000fe40000800000 */
[----:B------:R-:W-:Y:S01]  /*1310*/  FADD R25, R25, -R24 ;  /* 0x8000001819197221 */ /* 0x000fe20000000000 */
[----:B------:R-:W-:Y:S01]  /*1320*/  FADD R21, R21, R10 ;  /* 0x0000000a15157221 */ /* 0x000fe20000000000 */
[----:B------:R-:W-:Y:S01]  /*1330*/  FSETP.NEU.AND P1, PT, R2, RZ, PT ;  /* 0x000000ff0200720b */ /* 0x000fe20003f2d000 */
[----:B-1----:R-:W-:Y:S02]  /*1340*/  IMAD.SHL.U32 R16, R5, 0x4, RZ ;  /* 0x0000000405107824 */ /* 0x002fe400078e00ff */
[C---:B------:R-:W-:Y:S01]  /*1350*/  FMUL R9, R25.reuse, R25 ;  /* 0x0000001919097220 */ /* 0x040fe20000400000 */
[----:B------:R-:W-:Y:S01]  /*1360*/  FFMA R25, R25, R12, R24 ;  /* 0x0000000c19197223 */ /* 0x000fe20000000018 */
[----:B--2---:R-:W-:Y:S01]  /*1370*/  FMUL R13, R13, R18 ;  /* 0x000000120d0d7220 */ /* 0x004fe20000400000 */
[----:B------:R-:W-:Y:S01]  /*1380*/  ISETP.GE.AND P2, PT, R5, 0x80, PT ;  /* 0x000000800500780c */ /* 0x000fe20003f46270 */
[----:B------:R-:W-:Y:S01]  /*1390*/  FMUL R9, R4, R9 ;  /* 0x0000000904097220 */ /* 0x000fe20000400000 */
[----:B------:R-:W-:Y:S01]  /*13a0*/  SHF.R.U32.HI R4, RZ, 0x6, R5 ;  /* 0x00000006ff047819 */ /* 0x000fe20000011605 */
[----:B------:R-:W-:Y:S01]  /*13b0*/  FADD R30, R30, -R25 ;  /* 0x800000191e1e7221 */ /* 0x000fe20000000000 */
[----:B------:R-:W-:Y:S01]  /*13c0*/  FSEL R13, R13, RZ, P1 ;  /* 0x000000ff0d0d7208 */ /* 0x000fe20000800000 */
[----:B------:R-:W-:Y:S01]  /*13d0*/  FFMA R9, R12, R9, R21 ;  /* 0x000000090c097223 */ /* 0x000fe20000000015 */
[----:B------:R-:W-:Y:S01]  /*13e0*/  LOP3.LUT R12, R5, 0x3f, RZ, 0xc0, !PT ;  /* 0x0000003f050c7812 */ /* 0x000fe200078ec0ff */
[----:B------:R-:W-:Y:S01]  /*13f0*/  FMUL R10, R30, R30 ;  /* 0x0000001e1e0a7220 */ /* 0x000fe20000400000 */
[----:B------:R-:W-:Y:S01]  /*1400*/  SGXT.U32 R4, R4, 0x1 ;  /* 0x000000010404781a */ /* 0x000fe20000000000 */
[----:B------:R-:W-:Y:S01]  /*1410*/  FADD R22, R22, R9 ;  /* 0x0000000916167221 */ /* 0x000fe20000000000 */
[----:B------:R-:W-:Y:S01]  /*1420*/  FFMA R25, R30, R13, R25 ;  /* 0x0000000d1e197223 */ /* 0x000fe20000000019 */
[----:B------:R-:W-:-:S02]  /*1430*/  IMAD.SHL.U32 R12, R12, 0x8, RZ ;  /* 0x000000080c0c7824 */ /* 0x000fc400078e00ff */
[----:B------:R-:W-:Y:S01]  /*1440*/  FMUL R10, R3, R10 ;  /* 0x0000000a030a7220 */ /* 0x000fe20000400000 */
[C---:B------:R-:W-:Y:S01]  /*1450*/  IMAD.SHL.U32 R11, R4.reuse, 0x4, RZ ;  /* 0x00000004040b7824 */ /* 0x040fe200078e00ff */
[----:B------:R-:W-:Y:S02]  /*1460*/  ISETP.EQ.AND P0, PT, R4, RZ, !P0 ;  /* 0x000000ff0400720c */ /* 0x000fe40004702270 */
[----:B------:R-:W-:Y:S02]  /*1470*/  FFMA R10, R13, R10, R22 ;  /* 0x0000000a0d0a7223 */ /* 0x000fe40000000016 */
[----:B------:R-:W-:-:S05]  /*1480*/  LOP3.LUT R11, R12, R11, RZ, 0xfc, !PT ;  /* 0x0000000b0c0b7212 */ /* 0x000fca00078efcff */
[----:B------:R-:W-:Y:S04]  /*1490*/  STS [R11+UR4+0x400], R2 ;  /* 0x000400020b007988 */ /* 0x000fe80008000804 */
[----:B------:R-:W-:Y:S04]  /*14a0*/  STS [R11+UR4], R25 ;  /* 0x000000190b007988 */ /* 0x000fe80008000804 */
[----:B------:R0:W-:Y:S01]  /*14b0*/  STS [R11+UR4+0x200], R10 ;  /* 0x0002000a0b007988 */ /* 0x0001e20008000804 */
[----:B------:R-:W-:Y:S01]  /*14c0*/  BAR.SYNC.DEFER_BLOCKING 0x0 ;  /* 0x0000000000007b1d */ /* 0x000fe20000010000 */
[----:B0-----:R-:W-:-:S05]  /*14d0*/  LOP3.LUT R10, R5, 0x1, RZ, 0xc0, !PT ;  /* 0x00000001050a7812 */ /* 0x001fca00078ec0ff */
[----:B------:R-:W0:Y:S04]  /*14e0*/  @!P2 LDS R6, [R16+UR4+0x400] ;  /* 0x000400041006a984 */ /* 0x000e280008000800 */
[----:B------:R-:W1:Y:S04]  /*14f0*/  @!P2 LDS R8, [R16+UR4] ;  /* 0x000000041008a984 */ /* 0x000e680008000800 */
[----:B------:R-:W2:Y:S04]  /*1500*/  @!P2 LDS R7, [R16+UR4+0x200] ;  /* 0x000200041007a984 */ /* 0x000ea80008000800 */
[----:B0-----:R-:W0:Y:S04]  /*1510*/  SHFL.BFLY PT, R9, R6, 0x1, 0x1f ;  /* 0x0c201f0006097f89 */ /* 0x001e2800000e0000 */
[----:B-1----:R-:W1:Y:S04]  /*1520*/  SHFL.BFLY PT, R3, R8, 0x1, 0x1f ;  /* 0x0c201f0008037f89 */ /* 0x002e6800000e0000 */
[----:B--2---:R-:W2:Y:S01]  /*1530*/  SHFL.BFLY PT, R2, R7, 0x1, 0x1f ;  /* 0x0c201f0007027f89 */ /* 0x004ea200000e0000 */
[----:B0-----:R-:W-:-:S04]  /*1540*/  FADD R13, R6, R9 ;  /* 0x00000009060d7221 */ /* 0x001fc80000000000 */
[C---:B------:R-:W-:Y:S01]  /*1550*/  FMUL R14, R13.reuse, 0.25 ;  /* 0x3e8000000d0e7820 */ /* 0x040fe20000400000 */
[C---:B------:R-:W-:Y:S01]  /*1560*/  FSETP.GEU.AND P2, PT, |R13|.reuse, 1.175494350822287508e-38, PT ;  /* 0x008000000d00780b */ /* 0x040fe20003f4e200 */
[----:B-1----:R-:W-:Y:S01]  /*1570*/  FADD R3, -R8, R3 ;  /* 0x0000000308037221 */ /* 0x002fe20000000100 */
[----:B------:R-:W-:Y:S01]  /*1580*/  FSETP.GT.AND P1, PT, |R13|, 8.50705917302346158658e+37, PT ;  /* 0x7e8000000d00780b */ /* 0x000fe20003f24200 */
[----:B--2---:R-:W-:-:S03]  /*1590*/  FADD R2, R7, R2 ;  /* 0x0000000207027221 */ /* 0x004fc60000000000 */
[----:B------:R-:W-:-:S07]  /*15a0*/  FSEL R14, R14, R13, P1 ;  /* 0x0000000d0e0e7208 */ /* 0x000fce0000800000 */
[----:B------:R-:W-:Y:S02]  /*15b0*/  @!P2 FMUL R14, R14, 16777216 ;  /* 0x4b8000000e0ea820 */ /* 0x000fe40000400000 */
[----:B------:R-:W-:Y:S01]  /*15c0*/  @P1 FMUL R9, R9, 0.25 ;  /* 0x3e80000009091820 */ /* 0x000fe20000400000 */
[----:B------:R-:W-:Y:S01]  /*15d0*/  ISETP.NE.U32.AND P1, PT, R10, 0x1, PT ;  /* 0x000000010a00780c */ /* 0x000fe20003f25070 */
[----:B------:R-:W-:Y:S02]  /*15e0*/  IMAD.MOV.U32 R10, RZ, RZ, 0x3b000000 ;  /* 0x3b000000ff0a7424 */ /* 0x000fe400078e00ff */
[----:B------:R-:W0:Y:S01]  /*15f0*/  MUFU.RCP R14, R14 ;  /* 0x0000000e000e7308 */ /* 0x000e220000001000 */
[----:B------:R-:W-:Y:S01]  /*1600*/  @!P2 FMUL R9, R9, 16777216 ;  /* 0x4b8000000909a820 */ /* 0x000fe20000400000 */
[----:B------:R-:W-:Y:S02]  /*1610*/  FSETP.NEU.AND P2, PT, R13, RZ, PT ;  /* 0x000000ff0d00720b */ /* 0x000fe40003f4d000 */
[----:B------:R-:W-:Y:S01]  /*1620*/  ISETP.LT.AND P1, PT, R5, 0x80, P1 ;  /* 0x000000800500780c */ /* 0x000fe20000f21270 */
[----:B------:R-:W-:-:S04]  /*1630*/  FMUL R5, R3, R3 ;  /* 0x0000000303057220 */ /* 0x000fc80000400000 */
[----:B------:R-:W-:Y:S02]  /*1640*/  FMUL R5, R6, R5 ;  /* 0x0000000506057220 */ /* 0x000fe40000400000 */
[----:B------:R-:W1:Y:S01]  /*1650*/  LDC.64 R6, c[0x0][0x228] ;  /* 0x00008a00ff067b82 */ /* 0x000e620000000a00 */
[----:B0-----:R-:W-:-:S05]  /*1660*/  FMUL R9, R14, R9 ;  /* 0x000000090e097220 */ /* 0x001fca0000400000 */
[----:B------:R-:W-:Y:S01]  /*1670*/  @P1 STS [R16+UR4+0x400], R13 ;  /* 0x0004000d10001988 */ /* 0x000fe20008000804 */
[----:B------:R-:W-:-:S05]  /*1680*/  FSEL R9, R9, RZ, P2 ;  /* 0x000000ff09097208 */ /* 0x000fca0001000000 */
[----:B------:R-:W-:Y:S01]  /*1690*/  FFMA R8, R3, R9, R8 ;  /* 0x0000000903087223 */ /* 0x000fe20000000008 */
[----:B------:R-:W-:Y:S02]  /*16a0*/  FFMA R9, R9, R5, R2 ;  /* 0x0000000509097223 */ /* 0x000fe40000000002 */
[----:B------:R-:W0:Y:S02]  /*16b0*/  LDC.64 R2, c[0x0][0x220] ;  /* 0x00008800ff027b82 */ /* 0x000e240000000a00 */
[----:B------:R-:W-:Y:S04]  /*16c0*/  @P1 STS [R16+UR4], R8 ;  /* 0x0000000810001988 */ /* 0x000fe80008000804 */
[----:B------:R-:W-:Y:S01]  /*16d0*/  @P1 STS [R16+UR4+0x200], R9 ;  /* 0x0002000910001988 */ /* 0x000fe20008000804 */
[----:B-1----:R-:W-:-:S02]  /*16e0*/  IMAD.WIDE R4, R0, 0x4, R6 ;  /* 0x0000000400047825 */ /* 0x002fc400078e0206 */
[----:B------:R-:W1:Y:S08]  /*16f0*/  LDC.64 R6, c[0x0][0x230] ;  /* 0x00008c00ff067b82 */ /* 0x000e700000000a00 */
[----:B------:R-:W-:Y:S01]  /*1700*/  BAR.SYNC.DEFER_BLOCKING 0x0 ;  /* 0x0000000000007b1d */ /* 0x000fe20000010000 */
[----:B0-----:R-:W-:-:S05]  /*1710*/  IMAD.WIDE R2, R0, 0x4, R2 ;  /* 0x0000000400027825 */ /* 0x001fca00078e0202 */
[----:B------:R-:W0:Y:S04]  /*1720*/  LDS R11, [R12+UR4] ;  /* 0x000000040c0b7984 */ /* 0x000e280008000800 */
[----:B------:R-:W2:Y:S04]  /*1730*/  LDS R15, [R12+UR4+0x200] ;  /* 0x000200040c0f7984 */ /* 0x000ea80008000800 */
[----:B0-----:R0:W-:Y:S04]  /*1740*/  @P0 STG.E desc[UR6][R2.64], R11 ;  /* 0x0000000b02000986 */ /* 0x0011e8000c101906 */
[----:B--2---:R0:W-:Y:S01]  /*1750*/  @P0 STG.E desc[UR6][R4.64], R15 ;  /* 0x0000000f04000986 */ /* 0x0041e2000c101906 */
[----:B------:R-:W-:Y:S01]  /*1760*/  FFMA R8, R15, R10, 9.9999997473787516356e-06 ;  /* 0x3727c5ac0f087423 */ /* 0x000fe2000000000a */
[----:B-1----:R-:W-:Y:S06]  /*1770*/  @!P0 EXIT ;  /* 0x000000000000894d */ /* 0x002fec0003800000 */
[----:B0-----:R-:W0:Y:S01]  /*1780*/  MUFU.RSQ R5, R8 ;  /* 0x0000000800057308 */ /* 0x001e220000001400 */
[----:B------:R-:W-:-:S05]  /*1790*/  IMAD.WIDE R2, R0, 0x4, R6 ;  /* 0x0000000400027825 */ /* 0x000fca00078e0206 */
[----:B0-----:R-:W-:Y:S01]  /*17a0*/  STG.E desc[UR6][R2.64], R5 ;  /* 0x0000000502007986 */ /* 0x001fe2000c101906 */
[----:B------:R-:W-:Y:S05]  /*17b0*/  EXIT ;  /* 0x000000000000794d */ /* 0x000fea0003800000 */
.L_x_2:
[----:B------:R-:W-:-:S00]  /*17c0*/  BRA `(.L_x_2) ;  /* 0xfffffffc00fc7947 */ /* 0x000fc0000383ffff */
[----:B------:R-:W-:-:S00]  /*17d0*/  NOP ;  /* 0x0000000000007918 */ /* 0x000fc00000000000 */
        /* <DEDUP_REMOVED lines=10> */
.L_x_3:


//--------------------- .nv.global.init           --------------------------
	.section	.nv.global.init,"aw",@progbits
.nv.global.init:
	.type		_$_str,@object
	.size		_$_str,(.L_0 - _$_str)
_$_str:
        /*0000*/ 	.byte	0x5f, 0x5f, 0x43, 0x55, 0x44, 0x41, 0x5f, 0x46, 0x54, 0x5a, 0x00
.L_0:


//--------------------- .nv.shared.triton_red_fused_avg_pool2d_native_group_norm_17 --------------------------
	.section	.nv.shared.triton_red_fused_avg_pool2d_native_group_norm_17,"aw",@nobits
	.sectionflags	@""
	.align	16
	.zero		1024


//--------------------- .nv.constant0.triton_red_fused_avg_pool2d_native_group_norm_17 --------------------------
	.section	.nv.constant0.triton_red_fused_avg_pool2d_native_group_norm_17,"a",@progbits
	.sectionflags	@""
	.align	4
.nv.constant0.triton_red_fused_avg_pool2d_native_group_norm_17:
	.zero		576
